//
// Generated by NVIDIA NVVM Compiler
//
// Compiler Build ID: CL-36424714
// Cuda compilation tools, release 13.0, V13.0.88
// Based on NVVM 20.0.0
//

.version 9.0
.target sm_100
.address_size 64

	// .globl	_Z14compute_outputPdS_ii
.global .align 4 .b8 __cudart_i2opi_f[24] = {65, 144, 67, 60, 153, 149, 98, 219, 192, 221, 52, 245, 209, 87, 39, 252, 41, 21, 68, 78, 110, 131, 249, 162};

.visible .entry _Z14compute_outputPdS_ii(
	.param .u64 .ptr .align 1 _Z14compute_outputPdS_ii_param_0,
	.param .u64 .ptr .align 1 _Z14compute_outputPdS_ii_param_1,
	.param .u32 _Z14compute_outputPdS_ii_param_2,
	.param .u32 _Z14compute_outputPdS_ii_param_3
)
{
	.local .align 4 .b8 	__local_depot0[28];
	.reg .b64 	%SP;
	.reg .b64 	%SPL;
	.reg .pred 	%p<10>;
	.reg .b32 	%r<45>;
	.reg .b32 	%f<28>;
	.reg .b64 	%rd<29>;
	.reg .b64 	%fd<5>;

	mov.u64 	%SPL, __local_depot0;
	ld.param.u64 	%rd9, [_Z14compute_outputPdS_ii_param_0];
	ld.param.u64 	%rd10, [_Z14compute_outputPdS_ii_param_1];
	ld.param.u32 	%r16, [_Z14compute_outputPdS_ii_param_3];
	add.u64 	%rd1, %SPL, 0;
	mov.u32 	%r17, %ctaid.x;
	mov.u32 	%r18, %ntid.x;
	mov.u32 	%r19, %tid.x;
	mad.lo.s32 	%r1, %r17, %r18, %r19;
	setp.ge.s32 	%p1, %r1, %r16;
	@%p1 bra 	$L__BB0_10;
	cvta.to.global.u64 	%rd12, %rd10;
	mul.wide.s32 	%rd13, %r1, 8;
	add.s64 	%rd14, %rd12, %rd13;
	ld.global.f64 	%fd1, [%rd14];
	cvt.rn.f32.f64 	%f1, %fd1;
	mul.f32 	%f7, %f1, 0f3F22F983;
	cvt.rni.s32.f32 	%r44, %f7;
	cvt.rn.f32.s32 	%f8, %r44;
	fma.rn.f32 	%f9, %f8, 0fBFC90FDA, %f1;
	fma.rn.f32 	%f10, %f8, 0fB3A22168, %f9;
	fma.rn.f32 	%f27, %f8, 0fA7C234C5, %f10;
	abs.f32 	%f3, %f1;
	setp.ltu.f32 	%p2, %f3, 0f47CE4780;
	@%p2 bra 	$L__BB0_9;
	setp.neu.f32 	%p3, %f3, 0f7F800000;
	@%p3 bra 	$L__BB0_4;
	mov.f32 	%f13, 0f00000000;
	mul.rn.f32 	%f27, %f1, %f13;
	mov.b32 	%r44, 0;
	bra.uni 	$L__BB0_9;
$L__BB0_4:
	mov.b32 	%r3, %f1;
	shl.b32 	%r21, %r3, 8;
	or.b32  	%r4, %r21, -2147483648;
	mov.b64 	%rd28, 0;
	mov.b32 	%r41, 0;
	mov.u64 	%rd26, __cudart_i2opi_f;
	mov.u64 	%rd27, %rd1;
$L__BB0_5:
	.pragma "nounroll";
	ld.global.nc.u32 	%r22, [%rd26];
	mad.wide.u32 	%rd17, %r22, %r4, %rd28;
	shr.u64 	%rd28, %rd17, 32;
	st.local.u32 	[%rd27], %rd17;
	add.s32 	%r41, %r41, 1;
	add.s64 	%rd27, %rd27, 4;
	add.s64 	%rd26, %rd26, 4;
	setp.ne.s32 	%p4, %r41, 6;
	@%p4 bra 	$L__BB0_5;
	shr.u32 	%r23, %r3, 23;
	st.local.u32 	[%rd1+24], %rd28;
	and.b32  	%r7, %r23, 31;
	and.b32  	%r24, %r23, 224;
	add.s32 	%r25, %r24, -128;
	shr.u32 	%r26, %r25, 5;
	mul.wide.u32 	%rd18, %r26, 4;
	sub.s64 	%rd8, %rd1, %rd18;
	ld.local.u32 	%r42, [%rd8+24];
	ld.local.u32 	%r43, [%rd8+20];
	setp.eq.s32 	%p5, %r7, 0;
	@%p5 bra 	$L__BB0_8;
	shf.l.wrap.b32 	%r42, %r43, %r42, %r7;
	ld.local.u32 	%r27, [%rd8+16];
	shf.l.wrap.b32 	%r43, %r27, %r43, %r7;
$L__BB0_8:
	shr.u32 	%r28, %r42, 30;
	shf.l.wrap.b32 	%r29, %r43, %r42, 2;
	shl.b32 	%r30, %r43, 2;
	shr.u32 	%r31, %r29, 31;
	add.s32 	%r32, %r31, %r28;
	neg.s32 	%r33, %r32;
	setp.lt.s32 	%p6, %r3, 0;
	selp.b32 	%r44, %r33, %r32, %p6;
	xor.b32  	%r34, %r29, %r3;
	shr.s32 	%r35, %r29, 31;
	xor.b32  	%r36, %r35, %r29;
	xor.b32  	%r37, %r35, %r30;
	cvt.u64.u32 	%rd19, %r36;
	shl.b64 	%rd20, %rd19, 32;
	cvt.u64.u32 	%rd21, %r37;
	or.b64  	%rd22, %rd20, %rd21;
	cvt.rn.f64.s64 	%fd2, %rd22;
	mul.f64 	%fd3, %fd2, 0d3BF921FB54442D19;
	cvt.rn.f32.f64 	%f11, %fd3;
	neg.f32 	%f12, %f11;
	setp.lt.s32 	%p7, %r34, 0;
	selp.f32 	%f27, %f12, %f11, %p7;
$L__BB0_9:
	mul.rn.f32 	%f14, %f27, %f27;
	and.b32  	%r39, %r44, 1;
	setp.eq.b32 	%p8, %r39, 1;
	selp.f32 	%f15, 0f3F800000, %f27, %p8;
	fma.rn.f32 	%f16, %f14, %f15, 0f00000000;
	fma.rn.f32 	%f17, %f14, 0f37CBAC00, 0fBAB607ED;
	selp.f32 	%f18, %f17, 0fB94D4153, %p8;
	selp.f32 	%f19, 0f3D2AAABB, 0f3C0885E4, %p8;
	fma.rn.f32 	%f20, %f18, %f14, %f19;
	selp.f32 	%f21, 0fBEFFFFFF, 0fBE2AAAA8, %p8;
	fma.rn.f32 	%f22, %f20, %f14, %f21;
	fma.rn.f32 	%f23, %f22, %f16, %f15;
	and.b32  	%r40, %r44, 2;
	setp.eq.s32 	%p9, %r40, 0;
	mov.f32 	%f24, 0f00000000;
	sub.f32 	%f25, %f24, %f23;
	selp.f32 	%f26, %f23, %f25, %p9;
	cvt.f64.f32 	%fd4, %f26;
	cvta.to.global.u64 	%rd23, %rd9;
	add.s64 	%rd25, %rd23, %rd13;
	st.global.f64 	[%rd25], %fd4;
$L__BB0_10:
	ret;

}


// ===== COMPILED SASS (sm_100) =====

	.target	sm_100

	.elftype	@"ET_EXEC"


//--------------------- .note.nv.tkinfo           --------------------------
	.section	.note.nv.tkinfo,"",@"SHT_NOTE"
	.sectionflags	@"SHF_NOTE_NV_TKINFO"
	.tkinfo
        /*0018*/ 	.word	0x00000002
        /*0030*/ 	.string	""
        /*0030*/ 	.string	"ptxas"
        /*0030*/ 	.string	"Cuda compilation tools, release 13.0, V13.0.88"
        /*0030*/ 	.string	"Build cuda_13.0.r13.0/compiler.36424714_0"
        /*0030*/ 	.string	"-arch sm_100 -m 64 "



//--------------------- .note.nv.cuinfo           --------------------------
	.section	.note.nv.cuinfo,"",@"SHT_NOTE"
	.sectionflags	@"SHF_NOTE_NV_CUINFO"
        /*0018*/ 	.short	0x0002
        /*001a*/ 	.short	0x0064
        /*001c*/ 	.short	0x0082
	.zero		2


//--------------------- .nv.info                  --------------------------
	.section	.nv.info,"",@"SHT_CUDA_INFO"
	.align	4


	//----- nvinfo : EIATTR_REGCOUNT
	.align		4
        /*0000*/ 	.byte	0x04, 0x2f
        /*0002*/ 	.short	(.L_2 - .L_1)
	.align		4
.L_1:
        /*0004*/ 	.word	index@(_Z14compute_outputPdS_ii)
        /*0008*/ 	.word	0x00000012


	//----- nvinfo : EIATTR_FRAME_SIZE
	.align		4
.L_2:
        /*000c*/ 	.byte	0x04, 0x11
        /*000e*/ 	.short	(.L_4 - .L_3)
	.align		4
.L_3:
        /*0010*/ 	.word	index@(_Z14compute_outputPdS_ii)
        /*0014*/ 	.word	0x00000000


	//----- nvinfo : EIATTR_MIN_STACK_SIZE
	.align		4
.L_4:
        /*0018*/ 	.byte	0x04, 0x12
        /*001a*/ 	.short	(.L_6 - .L_5)
	.align		4
.L_5:
        /*001c*/ 	.word	index@(_Z14compute_outputPdS_ii)
        /*0020*/ 	.word	0x00000000
.L_6:


//--------------------- .nv.compat                --------------------------
	.section	.nv.compat,"",@"SHT_CUDA_COMPAT_INFO"
	.align	4
        /*0000*/ 	.byte	0x02, 0x09, 0x00, 0x00, 0x02, 0x02, 0x01, 0x00, 0x02, 0x05, 0x05, 0x00, 0x03, 0x07, 0x01, 0x01
        /*0010*/ 	.byte	0x02, 0x03, 0x00, 0x00, 0x02, 0x06, 0x01, 0x00, 0x04, 0x0b, 0x08, 0x00, 0x01, 0x00, 0x00, 0x00
        /*0020*/ 	.byte	0x00, 0x00, 0x00, 0x00


//--------------------- .nv.info._Z14compute_outputPdS_ii --------------------------
	.section	.nv.info._Z14compute_outputPdS_ii,"",@"SHT_CUDA_INFO"
	.sectionflags	@""
	.align	4


	//----- nvinfo : EIATTR_CUDA_API_VERSION
	.align		4
        /*0000*/ 	.byte	0x04, 0x37
        /*0002*/ 	.short	(.L_8 - .L_7)
.L_7:
        /*0004*/ 	.word	0x00000082


	//----- nvinfo : EIATTR_KPARAM_INFO
	.align		4
.L_8:
        /*0008*/ 	.byte	0x04, 0x17
        /*000a*/ 	.short	(.L_10 - .L_9)
.L_9:
        /*000c*/ 	.word	0x00000000
        /*0010*/ 	.short	0x0003
        /*0012*/ 	.short	0x0014
        /*0014*/ 	.byte	0x00, 0xf0, 0x11, 0x00


	//----- nvinfo : EIATTR_KPARAM_INFO
	.align		4
.L_10:
        /*0018*/ 	.byte	0x04, 0x17
        /*001a*/ 	.short	(.L_12 - .L_11)
.L_11:
        /*001c*/ 	.word	0x00000000
        /*0020*/ 	.short	0x0002
        /*0022*/ 	.short	0x0010
        /*0024*/ 	.byte	0x00, 0xf0, 0x11, 0x00


	//----- nvinfo : EIATTR_KPARAM_INFO
	.align		4
.L_12:
        /*0028*/ 	.byte	0x04, 0x17
        /*002a*/ 	.short	(.L_14 - .L_13)
.L_13:
        /*002c*/ 	.word	0x00000000
        /*0030*/ 	.short	0x0001
        /*0032*/ 	.short	0x0008
        /*0034*/ 	.byte	0x00, 0xf5, 0x21, 0x00


	//----- nvinfo : EIATTR_KPARAM_INFO
	.align		4
.L_14:
        /*0038*/ 	.byte	0x04, 0x17
        /*003a*/ 	.short	(.L_16 - .L_15)
.L_15:
        /*003c*/ 	.word	0x00000000
        /*0040*/ 	.short	0x0000
        /*0042*/ 	.short	0x0000
        /*0044*/ 	.byte	0x00, 0xf5, 0x21, 0x00


	//----- nvinfo : EIATTR_SPARSE_MMA_MASK
	.align		4
.L_16:
        /*0048*/ 	.byte	0x03, 0x50
        /*004a*/ 	.short	0x0000


	//----- nvinfo : EIATTR_MAXREG_COUNT
	.align		4
        /*004c*/ 	.byte	0x03, 0x1b
        /*004e*/ 	.short	0x00ff


	//----- nvinfo : EIATTR_MERCURY_ISA_VERSION
	.align		4
        /*0050*/ 	.byte	0x03, 0x5f
        /*0052*/ 	.short	0x0101


	//----- nvinfo : EIATTR_VRC_CTA_INIT_COUNT
	.align		4
        /*0054*/ 	.byte	0x02, 0x4a
	.zero		1
	.zero		1


	//----- nvinfo : EIATTR_EXIT_INSTR_OFFSETS
	.align		4
        /*0058*/ 	.byte	0x04, 0x1c
        /*005a*/ 	.short	(.L_18 - .L_17)


	//   ....[0]....
.L_17:
        /*005c*/ 	.word	0x00000070


	//   ....[1]....
        /*0060*/ 	.word	0x000008c0


	//----- nvinfo : EIATTR_CRS_STACK_SIZE
	.align		4
.L_18:
        /*0064*/ 	.byte	0x04, 0x1e
        /*0066*/ 	.short	(.L_20 - .L_19)
.L_19:
        /*0068*/ 	.word	0x00000000


	//----- nvinfo : EIATTR_CBANK_PARAM_SIZE
	.align		4
.L_20:
        /*006c*/ 	.byte	0x03, 0x19
        /*006e*/ 	.short	0x0018


	//----- nvinfo : EIATTR_PARAM_CBANK
	.align		4
        /*0070*/ 	.byte	0x04, 0x0a
        /*0072*/ 	.short	(.L_22 - .L_21)
	.align		4
.L_21:
        /*0074*/ 	.word	index@(.nv.constant0._Z14compute_outputPdS_ii)
        /*0078*/ 	.short	0x0380
        /*007a*/ 	.short	0x0018


	//----- nvinfo : EIATTR_SW_WAR
	.align		4
.L_22:
        /*007c*/ 	.byte	0x04, 0x36
        /*007e*/ 	.short	(.L_24 - .L_23)
.L_23:
        /*0080*/ 	.word	0x00000008
.L_24:


//--------------------- .nv.callgraph             --------------------------
	.section	.nv.callgraph,"",@"SHT_CUDA_CALLGRAPH"
	.align	4
	.sectionentsize	8
	.align		4
        /*0000*/ 	.word	0x00000000
	.align		4
        /*0004*/ 	.word	0xffffffff
	.align		4
        /*0008*/ 	.word	0x00000000
	.align		4
        /*000c*/ 	.word	0xfffffffe
	.align		4
        /*0010*/ 	.word	0x00000000
	.align		4
        /*0014*/ 	.word	0xfffffffd
	.align		4
        /*0018*/ 	.word	0x00000000
	.align		4
        /*001c*/ 	.word	0xfffffffc


//--------------------- .nv.constant4             --------------------------
	.section	.nv.constant4,"a",@progbits
	.align	8
	.align		8
.nv.constant4:
        /*0000*/ 	.dword	__cudart_i2opi_f


//--------------------- .text._Z14compute_outputPdS_ii --------------------------
	.section	.text._Z14compute_outputPdS_ii,"ax",@progbits
	.align	128
        .global         _Z14compute_outputPdS_ii
        .type           _Z14compute_outputPdS_ii,@function
        .size           _Z14compute_outputPdS_ii,(.L_x_6 - _Z14compute_outputPdS_ii)
        .other          _Z14compute_outputPdS_ii,@"STO_CUDA_ENTRY STV_DEFAULT"
_Z14compute_outputPdS_ii:
.text._Z14compute_outputPdS_ii:
[----:B------:R-:W-:Y:S01]  /*0000*/  LDC R1, c[0x0][0x37c] ;  /* 0x0000df00ff017b82 */ /* 0x000fe20000000800 */
[----:B------:R-:W0:Y:S07]  /*0010*/  S2R R3, SR_TID.X ;  /* 0x0000000000037919 */ /* 0x000e2e0000002100 */
[----:B------:R-:W0:Y:S01]  /*0020*/  S2UR UR4, SR_CTAID.X ;  /* 0x00000000000479c3 */ /* 0x000e220000002500 */
[----:B------:R-:W1:Y:S07]  /*0030*/  LDCU UR5, c[0x0][0x394] ;  /* 0x00007280ff0577ac */ /* 0x000e6e0008000800 */
[----:B------:R-:W0:Y:S02]  /*0040*/  LDC R2, c[0x0][0x360] ;  /* 0x0000d800ff027b82 */ /* 0x000e240000000800 */
[----:B0-----:R-:W-:-:S05]  /*0050*/  IMAD R2, R2, UR4, R3 ;  /* 0x0000000402027c24 */ /* 0x001fca000f8e0203 */
[----:B-1----:R-:W-:-:S13]  /*0060*/  ISETP.GE.AND P0, PT, R2, UR5, PT ;  /* 0x0000000502007c0c */ /* 0x002fda000bf06270 */
[----:B------:R-:W-:Y:S05]  /*0070*/  @P0 EXIT ;  /* 0x000000000000094d */ /* 0x000fea0003800000 */
[----:B------:R-:W0:Y:S01]  /*0080*/  LDC.64 R4, c[0x0][0x388] ;  /* 0x0000e200ff047b82 */ /* 0x000e220000000a00 */
[----:B------:R-:W1:Y:S01]  /*0090*/  LDCU.64 UR6, c[0x0][0x358] ;  /* 0x00006b00ff0677ac */ /* 0x000e620008000a00 */
[----:B0-----:R-:W-:-:S06]  /*00a0*/  IMAD.WIDE R4, R2, 0x8, R4 ;  /* 0x0000000802047825 */ /* 0x001fcc00078e0204 */
[----:B-1----:R-:W2:Y:S01]  /*00b0*/  LDG.E.64 R4, desc[UR6][R4.64] ;  /* 0x0000000604047981 */ /* 0x002ea2000c1e1b00 */
[----:B------:R-:W-:Y:S01]  /*00c0*/  BSSY.RECONVERGENT B0, `(.L_x_0) ;  /* 0x000006a000007945 */ /* 0x000fe20003800200 */
[----:B--2---:R-:W0:Y:S02]  /*00d0*/  F2F.F32.F64 R0, R4 ;  /* 0x0000000400007310 */ /* 0x004e240000301000 */
[C---:B0-----:R-:W-:Y:S01]  /*00e0*/  FMUL R3, R0.reuse, 0.63661974668502807617 ;  /* 0x3f22f98300037820 */ /* 0x041fe20000400000 */
[----:B------:R-:W-:-:S05]  /*00f0*/  FSETP.GE.AND P0, PT, |R0|, 105615, PT ;  /* 0x47ce47800000780b */ /* 0x000fca0003f06200 */
[----:B------:R-:W0:Y:S02]  /*0100*/  F2I.NTZ R3, R3 ;  /* 0x0000000300037305 */ /* 0x000e240000203100 */
[----:B0-----:R-:W-:-:S05]  /*0110*/  I2FP.F32.S32 R7, R3 ;  /* 0x0000000300077245 */ /* 0x001fca0000201400 */
[----:B------:R-:W-:-:S04]  /*0120*/  FFMA R6, R7, -1.5707962512969970703, R0 ;  /* 0xbfc90fda07067823 */ /* 0x000fc80000000000 */
[----:B------:R-:W-:-:S04]  /*0130*/  FFMA R6, R7, -7.5497894158615963534e-08, R6 ;  /* 0xb3a2216807067823 */ /* 0x000fc80000000006 */
[----:B------:R-:W-:Y:S01]  /*0140*/  FFMA R6, R7, -5.3903029534742383927e-15, R6 ;  /* 0xa7c234c507067823 */ /* 0x000fe20000000006 */
[----:B------:R-:W-:Y:S06]  /*0150*/  @!P0 BRA `(.L_x_1) ;  /* 0x0000000400808947 */ /* 0x000fec0003800000 */
[----:B------:R-:W-:-:S13]  /*0160*/  FSETP.NEU.AND P0, PT, |R0|, +INF , PT ;  /* 0x7f8000000000780b */ /* 0x000fda0003f0d200 */
[----:B------:R-:W-:Y:S01]  /*0170*/  @!P0 FMUL R6, RZ, R0 ;  /* 0x00000000ff068220 */ /* 0x000fe20000400000 */
[----:B------:R-:W-:Y:S01]  /*0180*/  @!P0 IMAD.MOV.U32 R3, RZ, RZ, RZ ;  /* 0x000000ffff038224 */ /* 0x000fe200078e00ff */
[----:B------:R-:W-:Y:S06]  /*0190*/  @!P0 BRA `(.L_x_1) ;  /* 0x0000000400708947 */ /* 0x000fec0003800000 */
[----:B------:R-:W-:Y:S01]  /*01a0*/  IMAD.SHL.U32 R3, R0, 0x100, RZ ;  /* 0x0000010000037824 */ /* 0x000fe200078e00ff */
[----:B------:R-:W0:Y:S01]  /*01b0*/  LDCU.64 UR8, c[0x4][URZ] ;  /* 0x01000000ff0877ac */ /* 0x000e220008000a00 */
[----:B------:R-:W-:Y:S02]  /*01c0*/  IMAD.MOV.U32 R11, RZ, RZ, RZ ;  /* 0x000000ffff0b7224 */ /* 0x000fe400078e00ff */
[----:B------:R-:W-:Y:S01]  /*01d0*/  IMAD.MOV.U32 R8, RZ, RZ, RZ ;  /* 0x000000ffff087224 */ /* 0x000fe200078e00ff */
[----:B------:R-:W-:Y:S01]  /*01e0*/  LOP3.LUT R3, R3, 0x80000000, RZ, 0xfc, !PT ;  /* 0x8000000003037812 */ /* 0x000fe200078efcff */
[----:B------:R-:W-:Y:S01]  /*01f0*/  UMOV UR5, URZ ;  /* 0x000000ff00057c82 */ /* 0x000fe20008000000 */
[----:B------:R-:W-:-:S05]  /*0200*/  UMOV UR4, URZ ;  /* 0x000000ff00047c82 */ /* 0x000fca0008000000 */
.L_x_2:
[----:B0-----:R-:W-:Y:S01]  /*0210*/  IMAD.U32 R6, RZ, RZ, UR8 ;  /* 0x00000008ff067e24 */ /* 0x001fe2000f8e00ff */
[----:B------:R-:W-:-:S05]  /*0220*/  MOV R7, UR9 ;  /* 0x0000000900077c02 */ /* 0x000fca0008000f00 */
[----:B------:R-:W2:Y:S01]  /*0230*/  LDG.E.CONSTANT R4, desc[UR6][R6.64] ;  /* 0x0000000606047981 */ /* 0x000ea2000c1e9900 */
[----:B------:R-:W-:Y:S01]  /*0240*/  UIADD3 UR4, UPT, UPT, UR4, 0x1, URZ ;  /* 0x0000000104047890 */ /* 0x000fe2000fffe0ff */
[C---:B------:R-:W-:Y:S01]  /*0250*/  ISETP.EQ.AND P0, PT, R8.reuse, RZ, PT ;  /* 0x000000ff0800720c */ /* 0x040fe20003f02270 */
[----:B------:R-:W-:Y:S01]  /*0260*/  UIADD3 UR8, UP1, UPT, UR8, 0x4, URZ ;  /* 0x0000000408087890 */ /* 0x000fe2000ff3e0ff */
[C---:B------:R-:W-:Y:S01]  /*0270*/  ISETP.EQ.AND P1, PT, R8.reuse, 0x4, PT ;  /* 0x000000040800780c */ /* 0x040fe20003f22270 */
[----:B------:R-:W-:Y:S01]  /*0280*/  UISETP.NE.AND UP0, UPT, UR4, 0x6, UPT ;  /* 0x000000060400788c */ /* 0x000fe2000bf05270 */
[C---:B------:R-:W-:Y:S01]  /*0290*/  ISETP.EQ.AND P2, PT, R8.reuse, 0x8, PT ;  /* 0x000000080800780c */ /* 0x040fe20003f42270 */
[----:B------:R-:W-:Y:S01]  /*02a0*/  UIADD3.X UR9, UPT, UPT, URZ, UR9, URZ, UP1, !UPT ;  /* 0x00000009ff097290 */ /* 0x000fe20008ffe4ff */
[C---:B------:R-:W-:Y:S02]  /*02b0*/  ISETP.EQ.AND P3, PT, R8.reuse, 0xc, PT ;  /* 0x0000000c0800780c */ /* 0x040fe40003f62270 */
[----:B------:R-:W-:-:S02]  /*02c0*/  ISETP.EQ.AND P4, PT, R8, 0x10, PT ;  /* 0x000000100800780c */ /* 0x000fc40003f82270 */
[C---:B------:R-:W-:Y:S01]  /*02d0*/  ISETP.EQ.AND P5, PT, R8.reuse, 0x14, PT ;  /* 0x000000140800780c */ /* 0x040fe20003fa2270 */
[----:B------:R-:W-:Y:S02]  /*02e0*/  VIADD R8, R8, 0x4 ;  /* 0x0000000408087836 */ /* 0x000fe40000000000 */
[----:B--2---:R-:W-:-:S03]  /*02f0*/  IMAD.WIDE.U32 R4, R4, R3, RZ ;  /* 0x0000000304047225 */ /* 0x004fc600078e00ff */
[----:B------:R-:W-:-:S04]  /*0300*/  IADD3 R4, P6, PT, R4, R11, RZ ;  /* 0x0000000b04047210 */ /* 0x000fc80007fde0ff */
[----:B------:R-:W-:Y:S01]  /*0310*/  IADD3.X R11, PT, PT, R5, UR5, RZ, P6, !PT ;  /* 0x00000005050b7c10 */ /* 0x000fe2000b7fe4ff */
[--C-:B------:R-:W-:Y:S01]  /*0320*/  @P0 IMAD.MOV.U32 R9, RZ, RZ, R4.reuse ;  /* 0x000000ffff090224 */ /* 0x100fe200078e0004 */
[----:B------:R-:W-:Y:S01]  /*0330*/  @P4 MOV R14, R4 ;  /* 0x00000004000e4202 */ /* 0x000fe20000000f00 */
[--C-:B------:R-:W-:Y:S02]  /*0340*/  @P1 IMAD.MOV.U32 R10, RZ, RZ, R4.reuse ;  /* 0x000000ffff0a1224 */ /* 0x100fe400078e0004 */
[--C-:B------:R-:W-:Y:S02]  /*0350*/  @P2 IMAD.MOV.U32 R12, RZ, RZ, R4.reuse ;  /* 0x000000ffff0c2224 */ /* 0x100fe400078e0004 */
[--C-:B------:R-:W-:Y:S02]  /*0360*/  @P3 IMAD.MOV.U32 R13, RZ, RZ, R4.reuse ;  /* 0x000000ffff0d3224 */ /* 0x100fe400078e0004 */
[----:B------:R-:W-:Y:S01]  /*0370*/  @P5 IMAD.MOV.U32 R15, RZ, RZ, R4 ;  /* 0x000000ffff0f5224 */ /* 0x000fe200078e0004 */
[----:B------:R-:W-:Y:S06]  /*0380*/  BRA.U UP0, `(.L_x_2) ;  /* 0xfffffffd00a07547 */ /* 0x000fec000b83ffff */
[----:B------:R-:W-:Y:S01]  /*0390*/  SHF.R.U32.HI R3, RZ, 0x17, R0 ;  /* 0x00000017ff037819 */ /* 0x000fe20000011600 */
[----:B------:R-:W-:Y:S03]  /*03a0*/  BSSY.RECONVERGENT B1, `(.L_x_3) ;  /* 0x0000029000017945 */ /* 0x000fe60003800200 */
[C---:B------:R-:W-:Y:S02]  /*03b0*/  LOP3.LUT R4, R3.reuse, 0xe0, RZ, 0xc0, !PT ;  /* 0x000000e003047812 */ /* 0x040fe400078ec0ff */
[----:B------:R-:W-:-:S03]  /*03c0*/  LOP3.LUT P6, RZ, R3, 0x1f, RZ, 0xc0, !PT ;  /* 0x0000001f03ff7812 */ /* 0x000fc600078cc0ff */
[----:B------:R-:W-:-:S05]  /*03d0*/  VIADD R4, R4, 0xffffff80 ;  /* 0xffffff8004047836 */ /* 0x000fca0000000000 */
[----:B------:R-:W-:-:S05]  /*03e0*/  SHF.R.U32.HI R4, RZ, 0x5, R4 ;  /* 0x00000005ff047819 */ /* 0x000fca0000011604 */
[----:B------:R-:W-:-:S05]  /*03f0*/  IMAD.U32 R6, R4, -0x4, RZ ;  /* 0xfffffffc04067824 */ /* 0x000fca00078e00ff */
[C---:B------:R-:W-:Y:S02]  /*0400*/  ISETP.EQ.AND P3, PT, R6.reuse, -0x18, PT ;  /* 0xffffffe80600780c */ /* 0x040fe40003f62270 */
[C---:B------:R-:W-:Y:S02]  /*0410*/  ISETP.EQ.AND P4, PT, R6.reuse, -0x14, PT ;  /* 0xffffffec0600780c */ /* 0x040fe40003f82270 */
[C---:B------:R-:W-:Y:S02]  /*0420*/  ISETP.EQ.AND P2, PT, R6.reuse, -0x10, PT ;  /* 0xfffffff00600780c */ /* 0x040fe40003f42270 */
[C---:B------:R-:W-:Y:S02]  /*0430*/  ISETP.EQ.AND P1, PT, R6.reuse, -0xc, PT ;  /* 0xfffffff40600780c */ /* 0x040fe40003f22270 */
[C---:B------:R-:W-:Y:S02]  /*0440*/  ISETP.EQ.AND P0, PT, R6.reuse, -0x8, PT ;  /* 0xfffffff80600780c */ /* 0x040fe40003f02270 */
[----:B------:R-:W-:-:S03]  /*0450*/  ISETP.EQ.AND P5, PT, R6, RZ, PT ;  /* 0x000000ff0600720c */ /* 0x000fc60003fa2270 */
[----:B------:R-:W-:Y:S02]  /*0460*/  @P3 MOV R4, R9 ;  /* 0x0000000900043202 */ /* 0x000fe40000000f00 */
[C---:B------:R-:W-:Y:S01]  /*0470*/  ISETP.EQ.AND P3, PT, R6.reuse, -0x4, PT ;  /* 0xfffffffc0600780c */ /* 0x040fe20003f62270 */
[----:B------:R-:W-:Y:S02]  /*0480*/  @P4 IMAD.MOV.U32 R5, RZ, RZ, R9 ;  /* 0x000000ffff054224 */ /* 0x000fe400078e0009 */
[----:B------:R-:W-:Y:S01]  /*0490*/  @P4 IMAD.MOV.U32 R4, RZ, RZ, R10 ;  /* 0x000000ffff044224 */ /* 0x000fe200078e000a */
[----:B------:R-:W-:Y:S01]  /*04a0*/  ISETP.EQ.AND P4, PT, R6, 0x4, PT ;  /* 0x000000040600780c */ /* 0x000fe20003f82270 */
[----:B------:R-:W-:Y:S02]  /*04b0*/  @P2 IMAD.MOV.U32 R4, RZ, RZ, R12 ;  /* 0x000000ffff042224 */ /* 0x000fe400078e000c */
[----:B------:R-:W-:Y:S02]  /*04c0*/  @P1 IMAD.MOV.U32 R4, RZ, RZ, R13 ;  /* 0x000000ffff041224 */ /* 0x000fe400078e000d */
[----:B------:R-:W-:-:S02]  /*04d0*/  @P0 IMAD.MOV.U32 R4, RZ, RZ, R14 ;  /* 0x000000ffff040224 */ /* 0x000fc400078e000e */
[----:B------:R-:W-:Y:S01]  /*04e0*/  @P2 IMAD.MOV.U32 R5, RZ, RZ, R10 ;  /* 0x000000ffff052224 */ /* 0x000fe200078e000a */
[----:B------:R-:W-:Y:S01]  /*04f0*/  @P1 MOV R5, R12 ;  /* 0x0000000c00051202 */ /* 0x000fe20000000f00 */
[----:B------:R-:W-:Y:S01]  /*0500*/  @P0 IMAD.MOV.U32 R5, RZ, RZ, R13 ;  /* 0x000000ffff050224 */ /* 0x000fe200078e000d */
[----:B------:R-:W-:Y:S01]  /*0510*/  @P3 MOV R4, R15 ;  /* 0x0000000f00043202 */ /* 0x000fe20000000f00 */
[----:B------:R-:W-:Y:S02]  /*0520*/  @P5 IMAD.MOV.U32 R4, RZ, RZ, R11 ;  /* 0x000000ffff045224 */ /* 0x000fe400078e000b */
[----:B------:R-:W-:Y:S02]  /*0530*/  @P3 IMAD.MOV.U32 R5, RZ, RZ, R14 ;  /* 0x000000ffff053224 */ /* 0x000fe400078e000e */
[----:B------:R-:W-:Y:S02]  /*0540*/  @P5 IMAD.MOV.U32 R5, RZ, RZ, R15 ;  /* 0x000000ffff055224 */ /* 0x000fe400078e000f */
[----:B------:R-:W-:-:S02]  /*0550*/  @P4 IMAD.MOV.U32 R5, RZ, RZ, R11 ;  /* 0x000000ffff054224 */ /* 0x000fc400078e000b */
[----:B------:R-:W-:Y:S01]  /*0560*/  IMAD.MOV.U32 R8, RZ, RZ, R4 ;  /* 0x000000ffff087224 */ /* 0x000fe200078e0004 */
[----:B------:R-:W-:Y:S06]  /*0570*/  @!P6 BRA `(.L_x_4) ;  /* 0x00000000002ce947 */ /* 0x000fec0003800000 */
[----:B------:R-:W-:Y:S01]  /*0580*/  @P2 MOV R4, R9 ;  /* 0x0000000900042202 */ /* 0x000fe20000000f00 */
[----:B------:R-:W-:Y:S01]  /*0590*/  @P1 IMAD.MOV.U32 R4, RZ, RZ, R10 ;  /* 0x000000ffff041224 */ /* 0x000fe200078e000a */
[----:B------:R-:W-:Y:S01]  /*05a0*/  LOP3.LUT R3, R3, 0x1f, RZ, 0xc0, !PT ;  /* 0x0000001f03037812 */ /* 0x000fe200078ec0ff */
[----:B------:R-:W-:Y:S01]  /*05b0*/  @P0 IMAD.MOV.U32 R4, RZ, RZ, R12 ;  /* 0x000000ffff040224 */ /* 0x000fe200078e000c */
[----:B------:R-:W-:Y:S01]  /*05c0*/  ISETP.EQ.AND P0, PT, R6, 0x8, PT ;  /* 0x000000080600780c */ /* 0x000fe20003f02270 */
[----:B------:R-:W-:Y:S01]  /*05d0*/  @P3 IMAD.MOV.U32 R4, RZ, RZ, R13 ;  /* 0x000000ffff043224 */ /* 0x000fe200078e000d */
[----:B------:R-:W-:Y:S01]  /*05e0*/  SHF.L.W.U32.HI R8, R5, R3, R8 ;  /* 0x0000000305087219 */ /* 0x000fe20000010e08 */
[----:B------:R-:W-:Y:S01]  /*05f0*/  @P5 IMAD.MOV.U32 R4, RZ, RZ, R14 ;  /* 0x000000ffff045224 */ /* 0x000fe200078e000e */
[----:B------:R-:W-:-:S09]  /*0600*/  @P4 MOV R4, R15 ;  /* 0x0000000f00044202 */ /* 0x000fd20000000f00 */
[----:B------:R-:W-:-:S05]  /*0610*/  @P0 IMAD.MOV.U32 R4, RZ, RZ, R11 ;  /* 0x000000ffff040224 */ /* 0x000fca00078e000b */
[----:B------:R-:W-:-:S07]  /*0620*/  SHF.L.W.U32.HI R5, R4, R3, R5 ;  /* 0x0000000304057219 */ /* 0x000fce0000010e05 */
.L_x_4:
[----:B------:R-:W-:Y:S05]  /*0630*/  BSYNC.RECONVERGENT B1 ;  /* 0x0000000000017941 */ /* 0x000fea0003800200 */
.L_x_3:
[C---:B------:R-:W-:Y:S01]  /*0640*/  SHF.L.W.U32.HI R9, R5.reuse, 0x2, R8 ;  /* 0x0000000205097819 */ /* 0x040fe20000010e08 */
[----:B------:R-:W-:Y:S01]  /*0650*/  IMAD.SHL.U32 R5, R5, 0x4, RZ ;  /* 0x0000000405057824 */ /* 0x000fe200078e00ff */
[----:B------:R-:W-:Y:S01]  /*0660*/  UMOV UR4, 0x54442d19 ;  /* 0x54442d1900047882 */ /* 0x000fe20000000000 */
[----:B------:R-:W-:Y:S01]  /*0670*/  UMOV UR5, 0x3bf921fb ;  /* 0x3bf921fb00057882 */ /* 0x000fe20000000000 */
[----:B------:R-:W-:Y:S02]  /*0680*/  SHF.R.S32.HI R4, RZ, 0x1f, R9 ;  /* 0x0000001fff047819 */ /* 0x000fe40000011409 */
[----:B------:R-:W-:Y:S02]  /*0690*/  ISETP.GE.AND P0, PT, R0, RZ, PT ;  /* 0x000000ff0000720c */ /* 0x000fe40003f06270 */
[C---:B------:R-:W-:Y:S02]  /*06a0*/  LOP3.LUT R6, R4.reuse, R5, RZ, 0x3c, !PT ;  /* 0x0000000504067212 */ /* 0x040fe400078e3cff */
[----:B------:R-:W-:-:S02]  /*06b0*/  LOP3.LUT R7, R4, R9, RZ, 0x3c, !PT ;  /* 0x0000000904077212 */ /* 0x000fc400078e3cff */
[----:B------:R-:W-:Y:S02]  /*06c0*/  SHF.R.U32.HI R3, RZ, 0x1e, R8 ;  /* 0x0000001eff037819 */ /* 0x000fe40000011608 */
[----:B------:R-:W0:Y:S01]  /*06d0*/  I2F.F64.S64 R4, R6 ;  /* 0x0000000600047312 */ /* 0x000e220000301c00 */
[C---:B------:R-:W-:Y:S02]  /*06e0*/  LOP3.LUT R0, R9.reuse, R0, RZ, 0x3c, !PT ;  /* 0x0000000009007212 */ /* 0x040fe400078e3cff */
[----:B------:R-:W-:Y:S02]  /*06f0*/  LEA.HI R3, R9, R3, RZ, 0x1 ;  /* 0x0000000309037211 */ /* 0x000fe400078f08ff */
[----:B------:R-:W-:-:S03]  /*0700*/  ISETP.GE.AND P1, PT, R0, RZ, PT ;  /* 0x000000ff0000720c */ /* 0x000fc60003f26270 */
[----:B------:R-:W-:-:S04]  /*0710*/  IMAD.MOV R0, RZ, RZ, -R3 ;  /* 0x000000ffff007224 */ /* 0x000fc800078e0a03 */
[----:B------:R-:W-:Y:S01]  /*0720*/  @!P0 IMAD.MOV.U32 R3, RZ, RZ, R0 ;  /* 0x000000ffff038224 */ /* 0x000fe200078e0000 */
[----:B0-----:R-:W-:-:S10]  /*0730*/  DMUL R4, R4, UR4 ;  /* 0x0000000404047c28 */ /* 0x001fd40008000000 */
[----:B------:R-:W0:Y:S02]  /*0740*/  F2F.F32.F64 R4, R4 ;  /* 0x0000000400047310 */ /* 0x000e240000301000 */
[----:B0-----:R-:W-:-:S07]  /*0750*/  FSEL R6, -R4, R4, !P1 ;  /* 0x0000000404067208 */ /* 0x001fce0004800100 */
.L_x_1:
[----:B------:R-:W-:Y:S05]  /*0760*/  BSYNC.RECONVERGENT B0 ;  /* 0x0000000000007941 */ /* 0x000fea0003800200 */
.L_x_0:
[----:B------:R-:W-:Y:S01]  /*0770*/  MOV R0, 0x37cbac00 ;  /* 0x37cbac0000007802 */ /* 0x000fe20000000f00 */
[----:B------:R-:W-:Y:S01]  /*0780*/  FMUL R5, R6, R6 ;  /* 0x0000000606057220 */ /* 0x000fe20000400000 */
[C---:B------:R-:W-:Y:S01]  /*0790*/  LOP3.LUT R4, R3.reuse, 0x1, RZ, 0xc0, !PT ;  /* 0x0000000103047812 */ /* 0x040fe200078ec0ff */
[----:B------:R-:W-:Y:S01]  /*07a0*/  IMAD.MOV.U32 R7, RZ, RZ, 0x3effffff ;  /* 0x3effffffff077424 */ /* 0x000fe200078e00ff */
[----:B------:R-:W-:Y:S01]  /*07b0*/  LOP3.LUT P1, RZ, R3, 0x2, RZ, 0xc0, !PT ;  /* 0x0000000203ff7812 */ /* 0x000fe2000782c0ff */
[----:B------:R-:W-:Y:S01]  /*07c0*/  FFMA R0, R5, R0, -0.0013887860113754868507 ;  /* 0xbab607ed05007423 */ /* 0x000fe20000000000 */
[----:B------:R-:W-:Y:S01]  /*07d0*/  ISETP.NE.U32.AND P0, PT, R4, 0x1, PT ;  /* 0x000000010400780c */ /* 0x000fe20003f05070 */
[----:B------:R-:W-:-:S03]  /*07e0*/  IMAD.MOV.U32 R4, RZ, RZ, 0x3d2aaabb ;  /* 0x3d2aaabbff047424 */ /* 0x000fc600078e00ff */
[----:B------:R-:W-:Y:S02]  /*07f0*/  FSEL R0, R0, -0.00019574658654164522886, !P0 ;  /* 0xb94d415300007808 */ /* 0x000fe40004000000 */
[----:B------:R-:W-:Y:S02]  /*0800*/  FSEL R4, R4, 0.0083327032625675201416, !P0 ;  /* 0x3c0885e404047808 */ /* 0x000fe40004000000 */
[----:B------:R-:W-:-:S03]  /*0810*/  FSEL R3, -R7, -0.16666662693023681641, !P0 ;  /* 0xbe2aaaa807037808 */ /* 0x000fc60004000100 */
[C---:B------:R-:W-:Y:S01]  /*0820*/  FFMA R4, R5.reuse, R0, R4 ;  /* 0x0000000005047223 */ /* 0x040fe20000000004 */
[----:B------:R-:W-:Y:S02]  /*0830*/  FSEL R0, R6, 1, P0 ;  /* 0x3f80000006007808 */ /* 0x000fe40000000000 */
[----:B------:R-:W0:Y:S01]  /*0840*/  LDC.64 R6, c[0x0][0x380] ;  /* 0x0000e000ff067b82 */ /* 0x000e220000000a00 */
[C---:B------:R-:W-:Y:S02]  /*0850*/  FFMA R3, R5.reuse, R4, R3 ;  /* 0x0000000405037223 */ /* 0x040fe40000000003 */
[----:B------:R-:W-:-:S04]  /*0860*/  FFMA R5, R5, R0, RZ ;  /* 0x0000000005057223 */ /* 0x000fc800000000ff */
[----:B------:R-:W-:-:S04]  /*0870*/  FFMA R5, R5, R3, R0 ;  /* 0x0000000305057223 */ /* 0x000fc80000000000 */
[----:B------:R-:W-:-:S06]  /*0880*/  @P1 FADD R5, RZ, -R5 ;  /* 0x80000005ff051221 */ /* 0x000fcc0000000000 */
[----:B------:R-:W1:Y:S01]  /*0890*/  F2F.F64.F32 R4, R5 ;  /* 0x0000000500047310 */ /* 0x000e620000201800 */
[----:B0-----:R-:W-:-:S05]  /*08a0*/  IMAD.WIDE R2, R2, 0x8, R6 ;  /* 0x0000000802027825 */ /* 0x001fca00078e0206 */
[----:B-1----:R-:W-:Y:S01]  /*08b0*/  STG.E.64 desc[UR6][R2.64], R4 ;  /* 0x0000000402007986 */ /* 0x002fe2000c101b06 */
[----:B------:R-:W-:Y:S05]  /*08c0*/  EXIT ;  /* 0x000000000000794d */ /* 0x000fea0003800000 */
.L_x_5:
[----:B------:R-:W-:-:S00]  /*08d0*/  BRA `(.L_x_5) ;  /* 0xfffffffc00fc7947 */ /* 0x000fc0000383ffff */
[----:B------:R-:W-:-:S00]  /*08e0*/  NOP ;  /* 0x0000000000007918 */ /* 0x000fc00000000000 */
        /* <DEDUP_REMOVED lines=9> */
.L_x_6:


//--------------------- .nv.global.init           --------------------------
	.section	.nv.global.init,"aw",@progbits
	.align	4
.nv.global.init:
	.type		__cudart_i2opi_f,@object
	.size		__cudart_i2opi_f,(.L_0 - __cudart_i2opi_f)
__cudart_i2opi_f:
        /*0000*/ 	.byte	0x41, 0x90, 0x43, 0x3c, 0x99, 0x95, 0x62, 0xdb, 0xc0, 0xdd, 0x34, 0xf5, 0xd1, 0x57, 0x27, 0xfc
        /*0010*/ 	.byte	0x29, 0x15, 0x44, 0x4e, 0x6e, 0x83, 0xf9, 0xa2
.L_0:


//--------------------- .nv.shared.reserved.0     --------------------------
	.section	.nv.shared.reserved.0,"aw",@nobits
	.weak		__nv_reservedSMEM_offset_0_alias
	.size		__nv_reservedSMEM_offset_0_alias, 0, 64
	.other		__nv_reservedSMEM_offset_0_alias,@"STO_CUDA_RESERVED_SHARED STV_DEFAULT"
__nv_reservedSMEM_offset_0_alias:
	.zero		0
	.zero		64


//--------------------- .nv.constant0._Z14compute_outputPdS_ii --------------------------
	.section	.nv.constant0._Z14compute_outputPdS_ii,"a",@progbits
	.sectionflags	@""
	.align	4
.nv.constant0._Z14compute_outputPdS_ii:
	.zero		920


//--------------------- SYMBOLS --------------------------

	.type		.nv.reservedSmem.offset0,@object
	.size		.nv.reservedSmem.offset0,0x4
